//
// Generated by NVIDIA NVVM Compiler
//
// Compiler Build ID: CL-36424714
// Cuda compilation tools, release 13.0, V13.0.88
// Based on NVVM 20.0.0
//

.version 9.0
.target sm_100
.address_size 64

	// .globl	_Z6KernelPi
.extern .func  (.param .b32 func_retval0) vprintf
(
	.param .b64 vprintf_param_0,
	.param .b64 vprintf_param_1
)
;
.global .align 1 .b8 $str[30] = {109, 101, 109, 58, 32, 105, 115, 71, 108, 111, 98, 97, 108, 58, 32, 37, 100, 32, 105, 115, 83, 101, 109, 58, 32, 37, 100, 32, 10};
.global .align 1 .b8 $str$1[31] = {115, 109, 101, 109, 58, 32, 105, 115, 71, 108, 111, 98, 97, 108, 58, 32, 37, 100, 32, 105, 115, 83, 101, 109, 58, 32, 37, 100, 32, 10};

.visible .entry _Z6KernelPi(
	.param .u64 .ptr .align 1 _Z6KernelPi_param_0
)
{
	.local .align 8 .b8 	__local_depot0[8];
	.reg .b64 	%SP;
	.reg .b64 	%SPL;
	.reg .b32 	%r<7>;
	.reg .b64 	%rd<7>;

	mov.u64 	%SPL, __local_depot0;
	cvta.local.u64 	%SP, %SPL;
	add.u64 	%rd1, %SP, 0;
	add.u64 	%rd2, %SPL, 0;
	mov.b32 	%r1, 0;
	mov.b32 	%r2, 1;
	st.local.v2.u32 	[%rd2], {%r2, %r1};
	mov.u64 	%rd3, $str;
	cvta.global.u64 	%rd4, %rd3;
	{ // callseq 0, 0
	.param .b64 param0;
	st.param.b64 	[param0], %rd4;
	.param .b64 param1;
	st.param.b64 	[param1], %rd1;
	.param .b32 retval0;
	call.uni (retval0), 
	vprintf, 
	(
	param0, 
	param1
	);
	ld.param.b32 	%r3, [retval0];
	} // callseq 0
	st.local.v2.u32 	[%rd2], {%r1, %r2};
	mov.u64 	%rd5, $str$1;
	cvta.global.u64 	%rd6, %rd5;
	{ // callseq 1, 0
	.param .b64 param0;
	st.param.b64 	[param0], %rd6;
	.param .b64 param1;
	st.param.b64 	[param1], %rd1;
	.param .b32 retval0;
	call.uni (retval0), 
	vprintf, 
	(
	param0, 
	param1
	);
	ld.param.b32 	%r5, [retval0];
	} // callseq 1
	ret;

}


// ===== COMPILED SASS (sm_100) =====

	.target	sm_100

	.elftype	@"ET_EXEC"


//--------------------- .note.nv.tkinfo           --------------------------
	.section	.note.nv.tkinfo,"",@"SHT_NOTE"
	.sectionflags	@"SHF_NOTE_NV_TKINFO"
	.tkinfo
        /*0018*/ 	.word	0x00000002
        /*0030*/ 	.string	""
        /*0030*/ 	.string	"ptxas"
        /*0030*/ 	.string	"Cuda compilation tools, release 13.0, V13.0.88"
        /*0030*/ 	.string	"Build cuda_13.0.r13.0/compiler.36424714_0"
        /*0030*/ 	.string	"-arch sm_100 -m 64 "



//--------------------- .note.nv.cuinfo           --------------------------
	.section	.note.nv.cuinfo,"",@"SHT_NOTE"
	.sectionflags	@"SHF_NOTE_NV_CUINFO"
        /*0018*/ 	.short	0x0002
        /*001a*/ 	.short	0x0064
        /*001c*/ 	.short	0x0082
	.zero		2


//--------------------- .nv.info                  --------------------------
	.section	.nv.info,"",@"SHT_CUDA_INFO"
	.align	4


	//----- nvinfo : EIATTR_REGCOUNT
	.align		4
        /*0000*/ 	.byte	0x04, 0x2f
        /*0002*/ 	.short	(.L_3 - .L_2)
	.align		4
.L_2:
        /*0004*/ 	.word	index@(_Z6KernelPi)
        /*0008*/ 	.word	0x00000018


	//----- nvinfo : EIATTR_FRAME_SIZE
	.align		4
.L_3:
        /*000c*/ 	.byte	0x04, 0x11
        /*000e*/ 	.short	(.L_5 - .L_4)
	.align		4
.L_4:
        /*0010*/ 	.word	index@(_Z6KernelPi)
        /*0014*/ 	.word	0x00000008


	//----- nvinfo : EIATTR_MIN_STACK_SIZE
	.align		4
.L_5:
        /*0018*/ 	.byte	0x04, 0x12
        /*001a*/ 	.short	(.L_7 - .L_6)
	.align		4
.L_6:
        /*001c*/ 	.word	index@(_Z6KernelPi)
        /*0020*/ 	.word	0x00000008
.L_7:


//--------------------- .nv.compat                --------------------------
	.section	.nv.compat,"",@"SHT_CUDA_COMPAT_INFO"
	.align	4
        /*0000*/ 	.byte	0x02, 0x09, 0x00, 0x00, 0x02, 0x02, 0x01, 0x00, 0x02, 0x05, 0x05, 0x00, 0x03, 0x07, 0x01, 0x01
        /*0010*/ 	.byte	0x02, 0x03, 0x00, 0x00, 0x02, 0x06, 0x01, 0x00, 0x04, 0x0b, 0x08, 0x00, 0x09, 0x00, 0x00, 0x00
        /*0020*/ 	.byte	0x00, 0x00, 0x00, 0x00


//--------------------- .nv.info._Z6KernelPi      --------------------------
	.section	.nv.info._Z6KernelPi,"",@"SHT_CUDA_INFO"
	.sectionflags	@""
	.align	4


	//----- nvinfo : EIATTR_CUDA_API_VERSION
	.align		4
        /*0000*/ 	.byte	0x04, 0x37
        /*0002*/ 	.short	(.L_9 - .L_8)
.L_8:
        /*0004*/ 	.word	0x00000082


	//----- nvinfo : EIATTR_KPARAM_INFO
	.align		4
.L_9:
        /*0008*/ 	.byte	0x04, 0x17
        /*000a*/ 	.short	(.L_11 - .L_10)
.L_10:
        /*000c*/ 	.word	0x00000000
        /*0010*/ 	.short	0x0000
        /*0012*/ 	.short	0x0000
        /*0014*/ 	.byte	0x00, 0xf5, 0x21, 0x00


	//----- nvinfo : EIATTR_SPARSE_MMA_MASK
	.align		4
.L_11:
        /*0018*/ 	.byte	0x03, 0x50
        /*001a*/ 	.short	0x0000


	//----- nvinfo : EIATTR_MAXREG_COUNT
	.align		4
        /*001c*/ 	.byte	0x03, 0x1b
        /*001e*/ 	.short	0x00ff


	//----- nvinfo : EIATTR_EXTERNS
	.align		4
        /*0020*/ 	.byte	0x04, 0x0f
        /*0022*/ 	.short	(.L_13 - .L_12)


	//   ....[0]....
	.align		4
.L_12:
        /*0024*/ 	.word	index@(vprintf)


	//----- nvinfo : EIATTR_MERCURY_ISA_VERSION
	.align		4
.L_13:
        /*0028*/ 	.byte	0x03, 0x5f
        /*002a*/ 	.short	0x0101


	//----- nvinfo : EIATTR_VRC_CTA_INIT_COUNT
	.align		4
        /*002c*/ 	.byte	0x02, 0x4a
	.zero		1
	.zero		1


	//----- nvinfo : EIATTR_SYSCALL_OFFSETS
	.align		4
        /*0030*/ 	.byte	0x04, 0x46
        /*0032*/ 	.short	(.L_15 - .L_14)


	//   ....[0]....
.L_14:
        /*0034*/ 	.word	0x00000110


	//   ....[1]....
        /*0038*/ 	.word	0x000001c0


	//----- nvinfo : EIATTR_EXIT_INSTR_OFFSETS
	.align		4
.L_15:
        /*003c*/ 	.byte	0x04, 0x1c
        /*003e*/ 	.short	(.L_17 - .L_16)


	//   ....[0]....
.L_16:
        /*0040*/ 	.word	0x000001d0


	//----- nvinfo : EIATTR_CBANK_PARAM_SIZE
	.align		4
.L_17:
        /*0044*/ 	.byte	0x03, 0x19
        /*0046*/ 	.short	0x0008


	//----- nvinfo : EIATTR_PARAM_CBANK
	.align		4
        /*0048*/ 	.byte	0x04, 0x0a
        /*004a*/ 	.short	(.L_19 - .L_18)
	.align		4
.L_18:
        /*004c*/ 	.word	index@(.nv.constant0._Z6KernelPi)
        /*0050*/ 	.short	0x0380
        /*0052*/ 	.short	0x0008


	//----- nvinfo : EIATTR_SW_WAR
	.align		4
.L_19:
        /*0054*/ 	.byte	0x04, 0x36
        /*0056*/ 	.short	(.L_21 - .L_20)
.L_20:
        /*0058*/ 	.word	0x00000008
.L_21:


//--------------------- .nv.callgraph             --------------------------
	.section	.nv.callgraph,"",@"SHT_CUDA_CALLGRAPH"
	.align	4
	.sectionentsize	8
	.align		4
        /*0000*/ 	.word	0x00000000
	.align		4
        /*0004*/ 	.word	0xffffffff
	.align		4
        /*0008*/ 	.word	index@(_Z6KernelPi)
	.align		4
        /*000c*/ 	.word	index@(vprintf)
	.align		4
        /*0010*/ 	.word	0x00000000
	.align		4
        /*0014*/ 	.word	0xfffffffe
	.align		4
        /*0018*/ 	.word	0x00000000
	.align		4
        /*001c*/ 	.word	0xfffffffd
	.align		4
        /*0020*/ 	.word	0x00000000
	.align		4
        /*0024*/ 	.word	0xfffffffc


//--------------------- .nv.constant4             --------------------------
	.section	.nv.constant4,"a",@progbits
	.align	8
	.align		8
.nv.constant4:
        /*0000*/ 	.dword	vprintf
	.align		8
        /*0008*/ 	.dword	$str
	.align		8
        /*0010*/ 	.dword	$str$1


//--------------------- .text._Z6KernelPi         --------------------------
	.section	.text._Z6KernelPi,"ax",@progbits
	.align	128
        .global         _Z6KernelPi
        .type           _Z6KernelPi,@function
        .size           _Z6KernelPi,(.L_x_3 - _Z6KernelPi)
        .other          _Z6KernelPi,@"STO_CUDA_ENTRY STV_DEFAULT"
_Z6KernelPi:
.text._Z6KernelPi:
[----:B------:R-:W0:Y:S01]  /*0000*/  LDC R1, c[0x0][0x37c] ;  /* 0x0000df00ff017b82 */ /* 0x000e220000000800 */
[----:B------:R-:W1:Y:S01]  /*0010*/  LDCU UR4, c[0x0][0x2f8] ;  /* 0x00005f00ff0477ac */ /* 0x000e620008000800 */
[----:B------:R-:W-:Y:S02]  /*0020*/  HFMA2 R11, -RZ, RZ, 0, 0 ;  /* 0x00000000ff0b7431 */ /* 0x000fe400000001ff */
[----:B0-----:R-:W-:Y:S01]  /*0030*/  VIADD R1, R1, 0xfffffff8 ;  /* 0xfffffff801017836 */ /* 0x001fe20000000000 */
[----:B------:R-:W-:Y:S01]  /*0040*/  MOV R2, 0x0 ;  /* 0x0000000000027802 */ /* 0x000fe20000000f00 */
[----:B------:R-:W-:Y:S01]  /*0050*/  IMAD.MOV.U32 R10, RZ, RZ, 0x1 ;  /* 0x00000001ff0a7424 */ /* 0x000fe200078e00ff */
[----:B------:R-:W0:Y:S02]  /*0060*/  LDCU UR5, c[0x0][0x2fc] ;  /* 0x00005f80ff0577ac */ /* 0x000e240008000800 */
[----:B------:R2:W3:Y:S02]  /*0070*/  LDC.64 R8, c[0x4][R2] ;  /* 0x0100000002087b82 */ /* 0x0004e40000000a00 */
[----:B------:R2:W-:Y:S01]  /*0080*/  STL.64 [R1], R10 ;  /* 0x0000000a01007387 */ /* 0x0005e20000100a00 */
[----:B------:R-:W4:Y:S01]  /*0090*/  LDCU.64 UR6, c[0x4][0x8] ;  /* 0x01000100ff0677ac */ /* 0x000f220008000a00 */
[----:B-1----:R-:W-:-:S05]  /*00a0*/  IADD3 R16, P0, PT, R1, UR4, RZ ;  /* 0x0000000401107c10 */ /* 0x002fca000ff1e0ff */
[----:B0-----:R-:W-:Y:S02]  /*00b0*/  IMAD.X R17, RZ, RZ, UR5, P0 ;  /* 0x00000005ff117e24 */ /* 0x001fe400080e06ff */
[----:B------:R-:W-:Y:S02]  /*00c0*/  IMAD.MOV.U32 R6, RZ, RZ, R16 ;  /* 0x000000ffff067224 */ /* 0x000fe400078e0010 */
[----:B----4-:R-:W-:Y:S01]  /*00d0*/  IMAD.U32 R4, RZ, RZ, UR6 ;  /* 0x00000006ff047e24 */ /* 0x010fe2000f8e00ff */
[----:B------:R-:W-:Y:S02]  /*00e0*/  MOV R5, UR7 ;  /* 0x0000000700057c02 */ /* 0x000fe40008000f00 */
[----:B--2---:R-:W-:-:S07]  /*00f0*/  MOV R7, R17 ;  /* 0x0000001100077202 */ /* 0x004fce0000000f00 */
[----:B------:R-:W-:-:S07]  /*0100*/  LEPC R20, `(.L_x_0) ;  /* 0x000000001014794e */ /* 0x000fce0000000000 */
[----:B---3--:R-:W-:Y:S05]  /*0110*/  CALL.ABS.NOINC R8 ;  /* 0x0000000008007343 */ /* 0x008fea0003c00000 */
.L_x_0:
[----:B------:R-:W-:Y:S02]  /*0120*/  HFMA2 R8, -RZ, RZ, 0, 0 ;  /* 0x00000000ff087431 */ /* 0x000fe400000001ff */
[----:B------:R-:W-:Y:S01]  /*0130*/  IMAD.MOV.U32 R9, RZ, RZ, 0x1 ;  /* 0x00000001ff097424 */ /* 0x000fe200078e00ff */
[----:B------:R-:W0:Y:S01]  /*0140*/  LDC.64 R2, c[0x4][R2] ;  /* 0x0100000002027b82 */ /* 0x000e220000000a00 */
[----:B------:R-:W1:Y:S01]  /*0150*/  LDCU.64 UR4, c[0x4][0x10] ;  /* 0x01000200ff0477ac */ /* 0x000e620008000a00 */
[----:B------:R-:W-:Y:S01]  /*0160*/  IMAD.MOV.U32 R6, RZ, RZ, R16 ;  /* 0x000000ffff067224 */ /* 0x000fe200078e0010 */
[----:B------:R-:W-:Y:S01]  /*0170*/  MOV R7, R17 ;  /* 0x0000001100077202 */ /* 0x000fe20000000f00 */
[----:B------:R2:W-:Y:S01]  /*0180*/  STL.64 [R1], R8 ;  /* 0x0000000801007387 */ /* 0x0005e20000100a00 */
[----:B-1----:R-:W-:Y:S01]  /*0190*/  IMAD.U32 R4, RZ, RZ, UR4 ;  /* 0x00000004ff047e24 */ /* 0x002fe2000f8e00ff */
[----:B--2---:R-:W-:-:S07]  /*01a0*/  MOV R5, UR5 ;  /* 0x0000000500057c02 */ /* 0x004fce0008000f00 */
[----:B------:R-:W-:-:S07]  /*01b0*/  LEPC R20, `(.L_x_1) ;  /* 0x000000001014794e */ /* 0x000fce0000000000 */
[----:B0-----:R-:W-:Y:S05]  /*01c0*/  CALL.ABS.NOINC R2 ;  /* 0x0000000002007343 */ /* 0x001fea0003c00000 */
.L_x_1:
[----:B------:R-:W-:Y:S05]  /*01d0*/  EXIT ;  /* 0x000000000000794d */ /* 0x000fea0003800000 */
.L_x_2:
[----:B------:R-:W-:-:S00]  /*01e0*/  BRA `(.L_x_2) ;  /* 0xfffffffc00fc7947 */ /* 0x000fc0000383ffff */
[----:B------:R-:W-:-:S00]  /*01f0*/  NOP ;  /* 0x0000000000007918 */ /* 0x000fc00000000000 */
        /* <DEDUP_REMOVED lines=8> */
.L_x_3:


//--------------------- .nv.global.init           --------------------------
	.section	.nv.global.init,"aw",@progbits
.nv.global.init:
	.type		$str,@object
	.size		$str,($str$1 - $str)
$str:
        /*0000*/ 	.byte	0x6d, 0x65, 0x6d, 0x3a, 0x20, 0x69, 0x73, 0x47, 0x6c, 0x6f, 0x62, 0x61, 0x6c, 0x3a, 0x20, 0x25
        /*0010*/ 	.byte	0x64, 0x20, 0x69, 0x73, 0x53, 0x65, 0x6d, 0x3a, 0x20, 0x25, 0x64, 0x20, 0x0a, 0x00
	.type		$str$1,@object
	.size		$str$1,(.L_1 - $str$1)
$str$1:
        /*001e*/ 	.byte	0x73, 0x6d, 0x65, 0x6d, 0x3a, 0x20, 0x69, 0x73, 0x47, 0x6c, 0x6f, 0x62, 0x61, 0x6c, 0x3a, 0x20
        /*002e*/ 	.byte	0x25, 0x64, 0x20, 0x69, 0x73, 0x53, 0x65, 0x6d, 0x3a, 0x20, 0x25, 0x64, 0x20, 0x0a, 0x00
.L_1:


//--------------------- .nv.shared.reserved.0     --------------------------
	.section	.nv.shared.reserved.0,"aw",@nobits
	.weak		__nv_reservedSMEM_offset_0_alias
	.size		__nv_reservedSMEM_offset_0_alias, 0, 64
	.other		__nv_reservedSMEM_offset_0_alias,@"STO_CUDA_RESERVED_SHARED STV_DEFAULT"
__nv_reservedSMEM_offset_0_alias:
	.zero		0
	.zero		64


//--------------------- .nv.constant0._Z6KernelPi --------------------------
	.section	.nv.constant0._Z6KernelPi,"a",@progbits
	.sectionflags	@""
	.align	4
.nv.constant0._Z6KernelPi:
	.zero		904


//--------------------- SYMBOLS --------------------------

	.type		.nv.reservedSmem.offset0,@object
	.size		.nv.reservedSmem.offset0,0x4
	.type		vprintf,@function
